//
// Generated by NVIDIA NVVM Compiler
//
// Compiler Build ID: CL-36424714
// Cuda compilation tools, release 13.0, V13.0.88
// Based on NVVM 20.0.0
//

.version 9.0
.target sm_100
.address_size 64

	// .globl	_Z3addPiS_S_

.visible .entry _Z3addPiS_S_(
	.param .u64 .ptr .align 1 _Z3addPiS_S__param_0,
	.param .u64 .ptr .align 1 _Z3addPiS_S__param_1,
	.param .u64 .ptr .align 1 _Z3addPiS_S__param_2
)
{
	.reg .pred 	%p<3>;
	.reg .b32 	%r<13>;
	.reg .b64 	%rd<11>;

	ld.param.u64 	%rd4, [_Z3addPiS_S__param_0];
	ld.param.u64 	%rd5, [_Z3addPiS_S__param_1];
	ld.param.u64 	%rd6, [_Z3addPiS_S__param_2];
	mov.u32 	%r6, %ctaid.x;
	mov.u32 	%r1, %ntid.x;
	mov.u32 	%r7, %tid.x;
	mad.lo.s32 	%r12, %r6, %r1, %r7;
	setp.gt.s32 	%p1, %r12, 999999;
	@%p1 bra 	$L__BB0_3;
	mov.u32 	%r8, %nctaid.x;
	mul.lo.s32 	%r3, %r1, %r8;
	cvta.to.global.u64 	%rd1, %rd4;
	cvta.to.global.u64 	%rd2, %rd5;
	cvta.to.global.u64 	%rd3, %rd6;
$L__BB0_2:
	mul.wide.s32 	%rd7, %r12, 4;
	add.s64 	%rd8, %rd1, %rd7;
	ld.global.u32 	%r9, [%rd8];
	add.s64 	%rd9, %rd2, %rd7;
	ld.global.u32 	%r10, [%rd9];
	add.s32 	%r11, %r10, %r9;
	add.s64 	%rd10, %rd3, %rd7;
	st.global.u32 	[%rd10], %r11;
	add.s32 	%r12, %r12, %r3;
	setp.lt.s32 	%p2, %r12, 1000000;
	@%p2 bra 	$L__BB0_2;
$L__BB0_3:
	ret;

}


// ===== COMPILED SASS (sm_100) =====

	.target	sm_100

	.elftype	@"ET_EXEC"


//--------------------- .note.nv.tkinfo           --------------------------
	.section	.note.nv.tkinfo,"",@"SHT_NOTE"
	.sectionflags	@"SHF_NOTE_NV_TKINFO"
	.tkinfo
        /*0018*/ 	.word	0x00000002
        /*0030*/ 	.string	""
        /*0030*/ 	.string	"ptxas"
        /*0030*/ 	.string	"Cuda compilation tools, release 13.0, V13.0.88"
        /*0030*/ 	.string	"Build cuda_13.0.r13.0/compiler.36424714_0"
        /*0030*/ 	.string	"-arch sm_100 -m 64 "



//--------------------- .note.nv.cuinfo           --------------------------
	.section	.note.nv.cuinfo,"",@"SHT_NOTE"
	.sectionflags	@"SHF_NOTE_NV_CUINFO"
        /*0018*/ 	.short	0x0002
        /*001a*/ 	.short	0x0064
        /*001c*/ 	.short	0x0082
	.zero		2


//--------------------- .nv.info                  --------------------------
	.section	.nv.info,"",@"SHT_CUDA_INFO"
	.align	4


	//----- nvinfo : EIATTR_REGCOUNT
	.align		4
        /*0000*/ 	.byte	0x04, 0x2f
        /*0002*/ 	.short	(.L_1 - .L_0)
	.align		4
.L_0:
        /*0004*/ 	.word	index@(_Z3addPiS_S_)
        /*0008*/ 	.word	0x00000014


	//----- nvinfo : EIATTR_FRAME_SIZE
	.align		4
.L_1:
        /*000c*/ 	.byte	0x04, 0x11
        /*000e*/ 	.short	(.L_3 - .L_2)
	.align		4
.L_2:
        /*0010*/ 	.word	index@(_Z3addPiS_S_)
        /*0014*/ 	.word	0x00000000


	//----- nvinfo : EIATTR_MIN_STACK_SIZE
	.align		4
.L_3:
        /*0018*/ 	.byte	0x04, 0x12
        /*001a*/ 	.short	(.L_5 - .L_4)
	.align		4
.L_4:
        /*001c*/ 	.word	index@(_Z3addPiS_S_)
        /*0020*/ 	.word	0x00000000
.L_5:


//--------------------- .nv.compat                --------------------------
	.section	.nv.compat,"",@"SHT_CUDA_COMPAT_INFO"
	.align	4
        /*0000*/ 	.byte	0x02, 0x09, 0x00, 0x00, 0x02, 0x02, 0x01, 0x00, 0x02, 0x05, 0x05, 0x00, 0x03, 0x07, 0x01, 0x01
        /*0010*/ 	.byte	0x02, 0x03, 0x00, 0x00, 0x02, 0x06, 0x01, 0x00, 0x04, 0x0b, 0x08, 0x00, 0x09, 0x00, 0x00, 0x00
        /*0020*/ 	.byte	0x00, 0x00, 0x00, 0x00


//--------------------- .nv.info._Z3addPiS_S_     --------------------------
	.section	.nv.info._Z3addPiS_S_,"",@"SHT_CUDA_INFO"
	.sectionflags	@""
	.align	4


	//----- nvinfo : EIATTR_CUDA_API_VERSION
	.align		4
        /*0000*/ 	.byte	0x04, 0x37
        /*0002*/ 	.short	(.L_7 - .L_6)
.L_6:
        /*0004*/ 	.word	0x00000082


	//----- nvinfo : EIATTR_KPARAM_INFO
	.align		4
.L_7:
        /*0008*/ 	.byte	0x04, 0x17
        /*000a*/ 	.short	(.L_9 - .L_8)
.L_8:
        /*000c*/ 	.word	0x00000000
        /*0010*/ 	.short	0x0002
        /*0012*/ 	.short	0x0010
        /*0014*/ 	.byte	0x00, 0xf5, 0x21, 0x00


	//----- nvinfo : EIATTR_KPARAM_INFO
	.align		4
.L_9:
        /*0018*/ 	.byte	0x04, 0x17
        /*001a*/ 	.short	(.L_11 - .L_10)
.L_10:
        /*001c*/ 	.word	0x00000000
        /*0020*/ 	.short	0x0001
        /*0022*/ 	.short	0x0008
        /*0024*/ 	.byte	0x00, 0xf5, 0x21, 0x00


	//----- nvinfo : EIATTR_KPARAM_INFO
	.align		4
.L_11:
        /*0028*/ 	.byte	0x04, 0x17
        /*002a*/ 	.short	(.L_13 - .L_12)
.L_12:
        /*002c*/ 	.word	0x00000000
        /*0030*/ 	.short	0x0000
        /*0032*/ 	.short	0x0000
        /*0034*/ 	.byte	0x00, 0xf5, 0x21, 0x00


	//----- nvinfo : EIATTR_SPARSE_MMA_MASK
	.align		4
.L_13:
        /*0038*/ 	.byte	0x03, 0x50
        /*003a*/ 	.short	0x0000


	//----- nvinfo : EIATTR_MAXREG_COUNT
	.align		4
        /*003c*/ 	.byte	0x03, 0x1b
        /*003e*/ 	.short	0x00ff


	//----- nvinfo : EIATTR_MERCURY_ISA_VERSION
	.align		4
        /*0040*/ 	.byte	0x03, 0x5f
        /*0042*/ 	.short	0x0101


	//----- nvinfo : EIATTR_VRC_CTA_INIT_COUNT
	.align		4
        /*0044*/ 	.byte	0x02, 0x4a
	.zero		1
	.zero		1


	//----- nvinfo : EIATTR_EXIT_INSTR_OFFSETS
	.align		4
        /*0048*/ 	.byte	0x04, 0x1c
        /*004a*/ 	.short	(.L_15 - .L_14)


	//   ....[0]....
.L_14:
        /*004c*/ 	.word	0x00000060


	//   ....[1]....
        /*0050*/ 	.word	0x00000170


	//----- nvinfo : EIATTR_CRS_STACK_SIZE
	.align		4
.L_15:
        /*0054*/ 	.byte	0x04, 0x1e
        /*0056*/ 	.short	(.L_17 - .L_16)
.L_16:
        /*0058*/ 	.word	0x00000000


	//----- nvinfo : EIATTR_CBANK_PARAM_SIZE
	.align		4
.L_17:
        /*005c*/ 	.byte	0x03, 0x19
        /*005e*/ 	.short	0x0018


	//----- nvinfo : EIATTR_PARAM_CBANK
	.align		4
        /*0060*/ 	.byte	0x04, 0x0a
        /*0062*/ 	.short	(.L_19 - .L_18)
	.align		4
.L_18:
        /*0064*/ 	.word	index@(.nv.constant0._Z3addPiS_S_)
        /*0068*/ 	.short	0x0380
        /*006a*/ 	.short	0x0018


	//----- nvinfo : EIATTR_SW_WAR
	.align		4
.L_19:
        /*006c*/ 	.byte	0x04, 0x36
        /*006e*/ 	.short	(.L_21 - .L_20)
.L_20:
        /*0070*/ 	.word	0x00000008
.L_21:


//--------------------- .nv.callgraph             --------------------------
	.section	.nv.callgraph,"",@"SHT_CUDA_CALLGRAPH"
	.align	4
	.sectionentsize	8
	.align		4
        /*0000*/ 	.word	0x00000000
	.align		4
        /*0004*/ 	.word	0xffffffff
	.align		4
        /*0008*/ 	.word	0x00000000
	.align		4
        /*000c*/ 	.word	0xfffffffe
	.align		4
        /*0010*/ 	.word	0x00000000
	.align		4
        /*0014*/ 	.word	0xfffffffd
	.align		4
        /*0018*/ 	.word	0x00000000
	.align		4
        /*001c*/ 	.word	0xfffffffc


//--------------------- .text._Z3addPiS_S_        --------------------------
	.section	.text._Z3addPiS_S_,"ax",@progbits
	.align	128
        .global         _Z3addPiS_S_
        .type           _Z3addPiS_S_,@function
        .size           _Z3addPiS_S_,(.L_x_2 - _Z3addPiS_S_)
        .other          _Z3addPiS_S_,@"STO_CUDA_ENTRY STV_DEFAULT"
_Z3addPiS_S_:
.text._Z3addPiS_S_:
[----:B------:R-:W-:Y:S01]  /*0000*/  LDC R1, c[0x0][0x37c] ;  /* 0x0000df00ff017b82 */ /* 0x000fe20000000800 */
[----:B------:R-:W0:Y:S07]  /*0010*/  S2R R0, SR_TID.X ;  /* 0x0000000000007919 */ /* 0x000e2e0000002100 */
[----:B------:R-:W0:Y:S08]  /*0020*/  S2UR UR4, SR_CTAID.X ;  /* 0x00000000000479c3 */ /* 0x000e300000002500 */
[----:B------:R-:W0:Y:S02]  /*0030*/  LDC R15, c[0x0][0x360] ;  /* 0x0000d800ff0f7b82 */ /* 0x000e240000000800 */
[----:B0-----:R-:W-:-:S05]  /*0040*/  IMAD R0, R15, UR4, R0 ;  /* 0x000000040f007c24 */ /* 0x001fca000f8e0200 */
[----:B------:R-:W-:-:S13]  /*0050*/  ISETP.GT.AND P0, PT, R0, 0xf423f, PT ;  /* 0x000f423f0000780c */ /* 0x000fda0003f04270 */
[----:B------:R-:W-:Y:S05]  /*0060*/  @P0 EXIT ;  /* 0x000000000000094d */ /* 0x000fea0003800000 */
[----:B------:R-:W0:Y:S01]  /*0070*/  LDC.64 R12, c[0x0][0x390] ;  /* 0x0000e400ff0c7b82 */ /* 0x000e220000000a00 */
[----:B------:R-:W1:Y:S01]  /*0080*/  LDCU UR4, c[0x0][0x370] ;  /* 0x00006e00ff0477ac */ /* 0x000e620008000800 */
[----:B------:R-:W2:Y:S06]  /*0090*/  LDCU.64 UR6, c[0x0][0x358] ;  /* 0x00006b00ff0677ac */ /* 0x000eac0008000a00 */
[----:B------:R-:W3:Y:S08]  /*00a0*/  LDC.64 R8, c[0x0][0x380] ;  /* 0x0000e000ff087b82 */ /* 0x000ef00000000a00 */
[----:B------:R-:W4:Y:S01]  /*00b0*/  LDC.64 R10, c[0x0][0x388] ;  /* 0x0000e200ff0a7b82 */ /* 0x000f220000000a00 */
[----:B-1----:R-:W-:-:S07]  /*00c0*/  IMAD R15, R15, UR4, RZ ;  /* 0x000000040f0f7c24 */ /* 0x002fce000f8e02ff */
.L_x_0:
[----:B---3--:R-:W-:-:S04]  /*00d0*/  IMAD.WIDE R2, R0, 0x4, R8 ;  /* 0x0000000400027825 */ /* 0x008fc800078e0208 */
[C---:B----4-:R-:W-:Y:S02]  /*00e0*/  IMAD.WIDE R4, R0.reuse, 0x4, R10 ;  /* 0x0000000400047825 */ /* 0x050fe400078e020a */
[----:B--2---:R-:W2:Y:S04]  /*00f0*/  LDG.E R2, desc[UR6][R2.64] ;  /* 0x0000000602027981 */ /* 0x004ea8000c1e1900 */
[----:B------:R-:W2:Y:S01]  /*0100*/  LDG.E R5, desc[UR6][R4.64] ;  /* 0x0000000604057981 */ /* 0x000ea2000c1e1900 */
[----:B01----:R-:W-:Y:S01]  /*0110*/  IMAD.WIDE R6, R0, 0x4, R12 ;  /* 0x0000000400067825 */ /* 0x003fe200078e020c */
[----:B------:R-:W-:-:S04]  /*0120*/  IADD3 R0, PT, PT, R15, R0, RZ ;  /* 0x000000000f007210 */ /* 0x000fc80007ffe0ff */
[----:B------:R-:W-:Y:S02]  /*0130*/  ISETP.GE.AND P0, PT, R0, 0xf4240, PT ;  /* 0x000f42400000780c */ /* 0x000fe40003f06270 */
[----:B--2---:R-:W-:-:S05]  /*0140*/  IADD3 R17, PT, PT, R2, R5, RZ ;  /* 0x0000000502117210 */ /* 0x004fca0007ffe0ff */
[----:B------:R1:W-:Y:S06]  /*0150*/  STG.E desc[UR6][R6.64], R17 ;  /* 0x0000001106007986 */ /* 0x0003ec000c101906 */
[----:B------:R-:W-:Y:S05]  /*0160*/  @!P0 BRA `(.L_x_0) ;  /* 0xfffffffc00d88947 */ /* 0x000fea000383ffff */
[----:B------:R-:W-:Y:S05]  /*0170*/  EXIT ;  /* 0x000000000000794d */ /* 0x000fea0003800000 */
.L_x_1:
[----:B------:R-:W-:-:S00]  /*0180*/  BRA `(.L_x_1) ;  /* 0xfffffffc00fc7947 */ /* 0x000fc0000383ffff */
[----:B------:R-:W-:-:S00]  /*0190*/  NOP ;  /* 0x0000000000007918 */ /* 0x000fc00000000000 */
        /* <DEDUP_REMOVED lines=14> */
.L_x_2:


//--------------------- .nv.shared.reserved.0     --------------------------
	.section	.nv.shared.reserved.0,"aw",@nobits
	.weak		__nv_reservedSMEM_offset_0_alias
	.size		__nv_reservedSMEM_offset_0_alias, 0, 64
	.other		__nv_reservedSMEM_offset_0_alias,@"STO_CUDA_RESERVED_SHARED STV_DEFAULT"
__nv_reservedSMEM_offset_0_alias:
	.zero		0
	.zero		64


//--------------------- .nv.constant0._Z3addPiS_S_ --------------------------
	.section	.nv.constant0._Z3addPiS_S_,"a",@progbits
	.sectionflags	@""
	.align	4
.nv.constant0._Z3addPiS_S_:
	.zero		920


//--------------------- SYMBOLS --------------------------

	.type		.nv.reservedSmem.offset0,@object
	.size		.nv.reservedSmem.offset0,0x4
